	.headerflags	@"EF_CUDA_TEXMODE_UNIFIED EF_CUDA_64BIT_ADDRESS EF_CUDA_ACCELERATORS EF_CUDA_SM90 EF_CUDA_VIRTUAL_SM(EF_CUDA_SM90)"
	.elftype	@"ET_EXEC"


//--------------------- .nv.info                  --------------------------
	.section	.nv.info,"",@"SHT_CUDA_INFO"
	.align	4


	//----- nvinfo : EIATTR_REGCOUNT
	.align		4
        /*0000*/ 	.byte	0x04, 0x2f
        /*0002*/ 	.short	(.L_1 - .L_0)
	.align		4
.L_0:
        /*0004*/ 	.word	index@(triton_poi_fused_add_div_hardtanh_mul_30)
        /*0008*/ 	.word	0x00000010


	//----- nvinfo : EIATTR_MIN_STACK_SIZE
	.align		4
.L_1:
        /*000c*/ 	.byte	0x04, 0x12
        /*000e*/ 	.short	(.L_3 - .L_2)
	.align		4
.L_2:
        /*0010*/ 	.word	index@(triton_poi_fused_add_div_hardtanh_mul_30)
        /*0014*/ 	.word	0x00000000


	//----- nvinfo : EIATTR_FRAME_SIZE
	.align		4
.L_3:
        /*0018*/ 	.byte	0x04, 0x11
        /*001a*/ 	.short	(.L_5 - .L_4)
	.align		4
.L_4:
        /*001c*/ 	.word	index@(triton_poi_fused_add_div_hardtanh_mul_30)
        /*0020*/ 	.word	0x00000000


	//----- nvinfo : EIATTR_MIN_STACK_SIZE
	.align		4
.L_5:
        /*0024*/ 	.byte	0x04, 0x12
        /*0026*/ 	.short	(.L_7 - .L_6)
	.align		4
.L_6:
        /*0028*/ 	.word	index@(triton_poi_fused_add_div_hardtanh_mul_30)
        /*002c*/ 	.word	0x00000000
.L_7:


//--------------------- .nv.info.triton_poi_fused_add_div_hardtanh_mul_30 --------------------------
	.section	.nv.info.triton_poi_fused_add_div_hardtanh_mul_30,"",@"SHT_CUDA_INFO"
	.sectionflags	@""
	.align	4


	//----- nvinfo : EIATTR_CUDA_API_VERSION
	.align		4
        /*0000*/ 	.byte	0x04, 0x37
        /*0002*/ 	.short	(.L_9 - .L_8)
.L_8:
        /*0004*/ 	.word	0x0000007c


	//----- nvinfo : EIATTR_KPARAM_INFO
	.align		4
.L_9:
        /*0008*/ 	.byte	0x04, 0x17
        /*000a*/ 	.short	(.L_11 - .L_10)
.L_10:
        /*000c*/ 	.word	0x00000000
        /*0010*/ 	.short	0x0003
        /*0012*/ 	.short	0x0018
        /*0014*/ 	.byte	0x00, 0xf0, 0x11, 0x00


	//----- nvinfo : EIATTR_KPARAM_INFO
	.align		4
.L_11:
        /*0018*/ 	.byte	0x04, 0x17
        /*001a*/ 	.short	(.L_13 - .L_12)
.L_12:
        /*001c*/ 	.word	0x00000000
        /*0020*/ 	.short	0x0002
        /*0022*/ 	.short	0x0010
        /*0024*/ 	.byte	0x00, 0xf4, 0x21, 0x00


	//----- nvinfo : EIATTR_KPARAM_INFO
	.align		4
.L_13:
        /*0028*/ 	.byte	0x04, 0x17
        /*002a*/ 	.short	(.L_15 - .L_14)
.L_14:
        /*002c*/ 	.word	0x00000000
        /*0030*/ 	.short	0x0001
        /*0032*/ 	.short	0x0008
        /*0034*/ 	.byte	0x00, 0xf4, 0x21, 0x00


	//----- nvinfo : EIATTR_KPARAM_INFO
	.align		4
.L_15:
        /*0038*/ 	.byte	0x04, 0x17
        /*003a*/ 	.short	(.L_17 - .L_16)
.L_16:
        /*003c*/ 	.word	0x00000000
        /*0040*/ 	.short	0x0000
        /*0042*/ 	.short	0x0000
        /*0044*/ 	.byte	0x00, 0xf4, 0x21, 0x00


	//----- nvinfo : EIATTR_SPARSE_MMA_MASK
	.align		4
.L_17:
        /*0048*/ 	.byte	0x03, 0x50
        /*004a*/ 	.short	0x0000


	//----- nvinfo : EIATTR_MAXREG_COUNT
	.align		4
        /*004c*/ 	.byte	0x03, 0x1b
        /*004e*/ 	.short	0x00ff


	//----- nvinfo : EIATTR_EXIT_INSTR_OFFSETS
	.align		4
        /*0050*/ 	.byte	0x04, 0x1c
        /*0052*/ 	.short	(.L_19 - .L_18)


	//   ....[0]....
.L_18:
        /*0054*/ 	.word	0x000003a0


	//   ....[1]....
        /*0058*/ 	.word	0x000003c0


	//----- nvinfo : EIATTR_REQNTID
	.align		4
.L_19:
        /*005c*/ 	.byte	0x04, 0x10
        /*005e*/ 	.short	(.L_21 - .L_20)
.L_20:
        /*0060*/ 	.word	0x00000080
        /*0064*/ 	.word	0x00000001
        /*0068*/ 	.word	0x00000001


	//----- nvinfo : EIATTR_CBANK_PARAM_SIZE
	.align		4
.L_21:
        /*006c*/ 	.byte	0x03, 0x19
        /*006e*/ 	.short	0x001c


	//----- nvinfo : EIATTR_PARAM_CBANK
	.align		4
        /*0070*/ 	.byte	0x04, 0x0a
        /*0072*/ 	.short	(.L_23 - .L_22)
	.align		4
.L_22:
        /*0074*/ 	.word	index@(.nv.constant0.triton_poi_fused_add_div_hardtanh_mul_30)
        /*0078*/ 	.short	0x0210
        /*007a*/ 	.short	0x001c


	//----- nvinfo : EIATTR_SW_WAR
	.align		4
.L_23:
        /*007c*/ 	.byte	0x04, 0x36
        /*007e*/ 	.short	(.L_25 - .L_24)
.L_24:
        /*0080*/ 	.word	0x00000008
.L_25:


//--------------------- .nv.callgraph             --------------------------
	.section	.nv.callgraph,"",@"SHT_CUDA_CALLGRAPH"
	.align	4
	.sectionentsize	8
	.align		4
        /*0000*/ 	.word	0x00000000
	.align		4
        /*0004*/ 	.word	0xffffffff
	.align		4
        /*0008*/ 	.word	0x00000000
	.align		4
        /*000c*/ 	.word	0xfffffffe
	.align		4
        /*0010*/ 	.word	0x00000000
	.align		4
        /*0014*/ 	.word	0xfffffffd
	.align		4
        /*0018*/ 	.word	0x00000000
	.align		4
        /*001c*/ 	.word	0xfffffffc


//--------------------- .text.triton_poi_fused_add_div_hardtanh_mul_30 --------------------------
	.section	.text.triton_poi_fused_add_div_hardtanh_mul_30,"ax",@progbits
	.align	128
        .global         triton_poi_fused_add_div_hardtanh_mul_30
        .type           triton_poi_fused_add_div_hardtanh_mul_30,@function
        .size           triton_poi_fused_add_div_hardtanh_mul_30,(.L_x_1 - triton_poi_fused_add_div_hardtanh_mul_30)
        .other          triton_poi_fused_add_div_hardtanh_mul_30,@"STO_CUDA_ENTRY STV_DEFAULT"
triton_poi_fused_add_div_hardtanh_mul_30:
.text.triton_poi_fused_add_div_hardtanh_mul_30:
[----:B------:R-:W0:Y:S02]  /*0000*/  LDC R1, c[0x0][0x28] ;  /* 0x00000a00ff017b82 */ /* 0x000e240000000800 */
[----:B------:R-:W1:Y:S01]  /*0010*/  S2R R0, SR_TID.X ;  /* 0x0000000000007919 */ /* 0x000e620000002100 */
[----:B------:R-:W-:Y:S01]  /*0020*/  IMAD.MOV.U32 R2, RZ, RZ, RZ ;  /* 0x000000ffff027224 */ /* 0x000fe200078e00ff */
[----:B------:R-:W2:Y:S01]  /*0030*/  LDC.64 R8, c[0x0][0x218] ;  /* 0x00008600ff087b82 */ /* 0x000ea20000000a00 */
[----:B------:R-:W-:Y:S01]  /*0040*/  CS2R R10, SRZ ;  /* 0x00000000000a7805 */ /* 0x000fe2000001ff00 */
[----:B------:R-:W3:Y:S01]  /*0050*/  S2R R3, SR_CTAID.X ;  /* 0x0000000000037919 */ /* 0x000ee20000002500 */
[----:B------:R-:W-:-:S05]  /*0060*/  ULDC.64 UR4, c[0x0][0x208] ;  /* 0x0000820000047ab9 */ /* 0x000fca0000000a00 */
[----:B------:R-:W4:Y:S01]  /*0070*/  LDC.64 R6, c[0x0][0x210] ;  /* 0x00008400ff067b82 */ /* 0x000f220000000a00 */
[----:B-1----:R-:W-:-:S05]  /*0080*/  IMAD.SHL.U32 R0, R0, 0x2, RZ ;  /* 0x0000000200007824 */ /* 0x002fca00078e00ff */
[----:B------:R-:W-:-:S05]  /*0090*/  LOP3.LUT R0, R0, 0xfe, RZ, 0xc0, !PT ;  /* 0x000000fe00007812 */ /* 0x000fca00078ec0ff */
[----:B---3--:R-:W-:-:S04]  /*00a0*/  IMAD R3, R3, 0x100, R0 ;  /* 0x0000010003037824 */ /* 0x008fc800078e0200 */
[C---:B------:R-:W-:Y:S01]  /*00b0*/  IMAD.HI R0, R3.reuse, -0x77777777, R2 ;  /* 0x8888888903007827 */ /* 0x040fe200078e0202 */
[----:B------:R-:W-:-:S04]  /*00c0*/  ISETP.GE.AND P0, PT, R3, 0x1e00, PT ;  /* 0x00001e000300780c */ /* 0x000fc80003f06270 */
[----:B------:R-:W-:-:S04]  /*00d0*/  SHF.R.U32.HI R5, RZ, 0x1f, R0 ;  /* 0x0000001fff057819 */ /* 0x000fc80000011600 */
[CC--:B------:R-:W-:Y:S02]  /*00e0*/  LEA.HI.SX32 R2, R0.reuse, R5.reuse, 0x1a ;  /* 0x0000000500027211 */ /* 0x0c0fe400078fd2ff */
[----:B------:R-:W-:-:S03]  /*00f0*/  LEA.HI.SX32 R5, R0, R5, 0x16 ;  /* 0x0000000500057211 */ /* 0x000fc600078fb2ff */
[----:B------:R-:W-:-:S04]  /*0100*/  IMAD R2, R2, -0x78, R3 ;  /* 0xffffff8802027824 */ /* 0x000fc800078e0203 */
[----:B------:R-:W-:-:S04]  /*0110*/  IMAD R5, R5, 0x78, R2 ;  /* 0x0000007805057824 */ /* 0x000fc800078e0202 */
[----:B--2---:R-:W-:-:S05]  /*0120*/  IMAD.WIDE R8, R5, 0x4, R8 ;  /* 0x0000000405087825 */ /* 0x004fca00078e0208 */
[----:B------:R1:W2:Y:S01]  /*0130*/  @!P0 LDG.E.EL.64 R10, desc[UR4][R8.64] ;  /* 0x00000004080a8981 */ /* 0x0002a2000c2e1b00 */
[----:B------:R-:W-:Y:S01]  /*0140*/  CS2R R4, SRZ ;  /* 0x0000000000047805 */ /* 0x000fe2000001ff00 */
[----:B----4-:R-:W-:-:S05]  /*0150*/  IMAD.WIDE R6, R3, 0x4, R6 ;  /* 0x0000000403067825 */ /* 0x010fca00078e0206 */
[----:B------:R-:W3:Y:S01]  /*0160*/  @!P0 LDG.E.64 R4, desc[UR4][R6.64] ;  /* 0x0000000406048981 */ /* 0x000ee2000c1e1b00 */
[----:B-1----:R-:W1:Y:S01]  /*0170*/  LDC.64 R8, c[0x0][0x220] ;  /* 0x00008800ff087b82 */ /* 0x002e620000000a00 */
[----:B--2---:R-:W-:Y:S01]  /*0180*/  FADD R10, R10, 3 ;  /* 0x404000000a0a7421 */ /* 0x004fe20000000000 */
[----:B------:R-:W-:-:S04]  /*0190*/  FADD R11, R11, 3 ;  /* 0x404000000b0b7421 */ /* 0x000fc80000000000 */
[C---:B------:R-:W-:Y:S02]  /*01a0*/  FSETP.GTU.AND P1, PT, R10.reuse, RZ, PT ;  /* 0x000000ff0a00720b */ /* 0x040fe40003f2c000 */
[C---:B------:R-:W-:Y:S02]  /*01b0*/  FSETP.GTU.AND P2, PT, R11.reuse, RZ, PT ;  /* 0x000000ff0b00720b */ /* 0x040fe40003f4c000 */
[----:B------:R-:W-:Y:S02]  /*01c0*/  FSEL R10, R10, RZ, P1 ;  /* 0x000000ff0a0a7208 */ /* 0x000fe40000800000 */
[----:B------:R-:W-:Y:S02]  /*01d0*/  FSEL R11, R11, RZ, P2 ;  /* 0x000000ff0b0b7208 */ /* 0x000fe40001000000 */
[C---:B------:R-:W-:Y:S01]  /*01e0*/  FSETP.GEU.AND P3, PT, R10.reuse, 6, PT ;  /* 0x40c000000a00780b */ /* 0x040fe20003f6e000 */
[C---:B------:R-:W-:Y:S01]  /*01f0*/  FMUL R13, R10.reuse, 0.16666667163372039795 ;  /* 0x3e2aaaab0a0d7820 */ /* 0x040fe20000400000 */
[C---:B------:R-:W-:Y:S01]  /*0200*/  FSETP.GEU.AND P4, PT, R11.reuse, 6, PT ;  /* 0x40c000000b00780b */ /* 0x040fe20003f8e000 */
[----:B------:R-:W-:Y:S01]  /*0210*/  FMUL R0, R11, 0.16666667163372039795 ;  /* 0x3e2aaaab0b007820 */ /* 0x000fe20000400000 */
[----:B------:R-:W-:-:S02]  /*0220*/  FSETP.NAN.AND P1, PT, R10, R10, PT ;  /* 0x0000000a0a00720b */ /* 0x000fc40003f28000 */
[----:B------:R-:W-:-:S07]  /*0230*/  FSETP.NAN.AND P2, PT, R11, R11, PT ;  /* 0x0000000b0b00720b */ /* 0x000fce0003f48000 */
[----:B------:R-:W-:Y:S02]  /*0240*/  @P3 FSEL R13, R13, 1, P1 ;  /* 0x3f8000000d0d3808 */ /* 0x000fe40000800000 */
[----:B------:R-:W-:-:S03]  /*0250*/  @P4 FSEL R0, R0, 1, P2 ;  /* 0x3f80000000004808 */ /* 0x000fc60001000000 */
[CC--:B---3--:R-:W-:Y:S01]  /*0260*/  FFMA R2, R13.reuse, R4.reuse, 3 ;  /* 0x404000000d027423 */ /* 0x0c8fe20000000004 */
[----:B------:R-:W-:Y:S01]  /*0270*/  FMUL R4, R13, R4 ;  /* 0x000000040d047220 */ /* 0x000fe20000400000 */
[CC--:B------:R-:W-:Y:S01]  /*0280*/  FFMA R10, R0.reuse, R5.reuse, 3 ;  /* 0x40400000000a7423 */ /* 0x0c0fe20000000005 */
[----:B------:R-:W-:Y:S02]  /*0290*/  FMUL R5, R0, R5 ;  /* 0x0000000500057220 */ /* 0x000fe40000400000 */
[----:B------:R-:W-:Y:S02]  /*02a0*/  FSETP.GTU.AND P1, PT, R2, RZ, PT ;  /* 0x000000ff0200720b */ /* 0x000fe40003f2c000 */
[----:B------:R-:W-:Y:S01]  /*02b0*/  FSETP.GTU.AND P2, PT, R10, RZ, PT ;  /* 0x000000ff0a00720b */ /* 0x000fe20003f4c000 */
[----:B------:R2:W-:Y:S01]  /*02c0*/  @!P0 STG.E.64 desc[UR4][R6.64], R4 ;  /* 0x0000000406008986 */ /* 0x0005e2000c101b04 */
[----:B------:R-:W-:Y:S02]  /*02d0*/  FSEL R2, R2, RZ, P1 ;  /* 0x000000ff02027208 */ /* 0x000fe40000800000 */
[----:B------:R-:W-:-:S02]  /*02e0*/  FSEL R10, R10, RZ, P2 ;  /* 0x000000ff0a0a7208 */ /* 0x000fc40001000000 */
[C---:B------:R-:W-:Y:S01]  /*02f0*/  FSETP.GEU.AND P3, PT, R2.reuse, 6, PT ;  /* 0x40c000000200780b */ /* 0x040fe20003f6e000 */
[----:B------:R-:W-:Y:S01]  /*0300*/  FMUL R11, R2, 0.16666667163372039795 ;  /* 0x3e2aaaab020b7820 */ /* 0x000fe20000400000 */
[----:B------:R-:W-:Y:S02]  /*0310*/  FSETP.GEU.AND P4, PT, R10, 6, PT ;  /* 0x40c000000a00780b */ /* 0x000fe40003f8e000 */
[----:B------:R-:W-:Y:S01]  /*0320*/  FSETP.NAN.AND P1, PT, R2, R2, PT ;  /* 0x000000020200720b */ /* 0x000fe20003f28000 */
[C---:B------:R-:W-:Y:S01]  /*0330*/  FMUL R2, R10.reuse, 0.16666667163372039795 ;  /* 0x3e2aaaab0a027820 */ /* 0x040fe20000400000 */
[----:B------:R-:W-:-:S07]  /*0340*/  FSETP.NAN.AND P2, PT, R10, R10, PT ;  /* 0x0000000a0a00720b */ /* 0x000fce0003f48000 */
[----:B------:R-:W-:Y:S02]  /*0350*/  @P3 FSEL R11, R11, 1, P1 ;  /* 0x3f8000000b0b3808 */ /* 0x000fe40000800000 */
[----:B------:R-:W-:-:S03]  /*0360*/  @P4 FSEL R2, R2, 1, P2 ;  /* 0x3f80000002024808 */ /* 0x000fc60001000000 */
[----:B------:R-:W-:Y:S02]  /*0370*/  FMUL R10, R4, R11 ;  /* 0x0000000b040a7220 */ /* 0x000fe40000400000 */
[----:B------:R-:W-:Y:S01]  /*0380*/  FMUL R11, R5, R2 ;  /* 0x00000002050b7220 */ /* 0x000fe20000400000 */
[----:B-1----:R-:W-:Y:S01]  /*0390*/  IMAD.WIDE R2, R3, 0x4, R8 ;  /* 0x0000000403027825 */ /* 0x002fe200078e0208 */
[----:B--2---:R-:W-:Y:S06]  /*03a0*/  @P0 EXIT ;  /* 0x000000000000094d */ /* 0x004fec0003800000 */
[----:B------:R-:W-:Y:S01]  /*03b0*/  STG.E.64 desc[UR4][R2.64], R10 ;  /* 0x0000000a02007986 */ /* 0x000fe2000c101b04 */
[----:B------:R-:W-:Y:S05]  /*03c0*/  EXIT ;  /* 0x000000000000794d */ /* 0x000fea0003800000 */
.L_x_0:
[----:B------:R-:W-:-:S00]  /*03d0*/  BRA `(.L_x_0) ;  /* 0xfffffffc00fc7947 */ /* 0x000fc0000383ffff */
[----:B------:R-:W-:-:S00]  /*03e0*/  NOP ;  /* 0x0000000000007918 */ /* 0x000fc00000000000 */
        /* <DEDUP_REMOVED lines=9> */
.L_x_1:


//--------------------- .nv.constant0.triton_poi_fused_add_div_hardtanh_mul_30 --------------------------
	.section	.nv.constant0.triton_poi_fused_add_div_hardtanh_mul_30,"a",@progbits
	.sectionflags	@""
	.align	4
.nv.constant0.triton_poi_fused_add_div_hardtanh_mul_30:
	.zero		556
